//
// Generated by NVIDIA NVVM Compiler
//
// Compiler Build ID: CL-36424714
// Cuda compilation tools, release 13.0, V13.0.88
// Based on NVVM 20.0.0
//

.version 9.0
.target sm_100
.address_size 64

	// .globl	_Z7calcSumPfS_

.visible .entry _Z7calcSumPfS_(
	.param .u64 .ptr .align 1 _Z7calcSumPfS__param_0,
	.param .u64 .ptr .align 1 _Z7calcSumPfS__param_1
)
{
	.reg .pred 	%p<5>;
	.reg .b32 	%r<9>;
	.reg .b32 	%f<5>;
	.reg .b64 	%rd<11>;

	ld.param.u64 	%rd2, [_Z7calcSumPfS__param_0];
	ld.param.u64 	%rd3, [_Z7calcSumPfS__param_1];
	cvta.to.global.u64 	%rd4, %rd3;
	cvta.to.global.u64 	%rd5, %rd2;
	mov.u32 	%r1, %tid.x;
	mov.u32 	%r5, %ctaid.x;
	shl.b32 	%r6, %r5, 9;
	add.s32 	%r7, %r6, %r1;
	mul.wide.u32 	%rd6, %r7, 4;
	add.s64 	%rd7, %rd5, %rd6;
	ld.global.f32 	%f1, [%rd7];
	mul.wide.u32 	%rd8, %r1, 4;
	add.s64 	%rd1, %rd4, %rd8;
	st.global.f32 	[%rd1], %f1;
	mov.u32 	%r8, %ntid.x;
	setp.lt.u32 	%p1, %r8, 2;
	@%p1 bra 	$L__BB0_4;
$L__BB0_1:
	shr.u32 	%r4, %r8, 1;
	bar.sync 	0;
	setp.ge.u32 	%p2, %r1, %r4;
	@%p2 bra 	$L__BB0_3;
	mul.wide.u32 	%rd9, %r4, 4;
	add.s64 	%rd10, %rd1, %rd9;
	ld.global.f32 	%f2, [%rd10];
	ld.global.f32 	%f3, [%rd1];
	setp.gt.f32 	%p3, %f2, %f3;
	selp.f32 	%f4, %f2, %f3, %p3;
	st.global.f32 	[%rd1], %f4;
$L__BB0_3:
	setp.gt.u32 	%p4, %r8, 3;
	mov.u32 	%r8, %r4;
	@%p4 bra 	$L__BB0_1;
$L__BB0_4:
	ret;

}


// ===== COMPILED SASS (sm_100) =====

	.target	sm_100

	.elftype	@"ET_EXEC"


//--------------------- .note.nv.tkinfo           --------------------------
	.section	.note.nv.tkinfo,"",@"SHT_NOTE"
	.sectionflags	@"SHF_NOTE_NV_TKINFO"
	.tkinfo
        /*0018*/ 	.word	0x00000002
        /*0030*/ 	.string	""
        /*0030*/ 	.string	"ptxas"
        /*0030*/ 	.string	"Cuda compilation tools, release 13.0, V13.0.88"
        /*0030*/ 	.string	"Build cuda_13.0.r13.0/compiler.36424714_0"
        /*0030*/ 	.string	"-arch sm_100 -m 64 "



//--------------------- .note.nv.cuinfo           --------------------------
	.section	.note.nv.cuinfo,"",@"SHT_NOTE"
	.sectionflags	@"SHF_NOTE_NV_CUINFO"
        /*0018*/ 	.short	0x0002
        /*001a*/ 	.short	0x0064
        /*001c*/ 	.short	0x0082
	.zero		2


//--------------------- .nv.info                  --------------------------
	.section	.nv.info,"",@"SHT_CUDA_INFO"
	.align	4


	//----- nvinfo : EIATTR_REGCOUNT
	.align		4
        /*0000*/ 	.byte	0x04, 0x2f
        /*0002*/ 	.short	(.L_1 - .L_0)
	.align		4
.L_0:
        /*0004*/ 	.word	index@(_Z7calcSumPfS_)
        /*0008*/ 	.word	0x0000000c


	//----- nvinfo : EIATTR_FRAME_SIZE
	.align		4
.L_1:
        /*000c*/ 	.byte	0x04, 0x11
        /*000e*/ 	.short	(.L_3 - .L_2)
	.align		4
.L_2:
        /*0010*/ 	.word	index@(_Z7calcSumPfS_)
        /*0014*/ 	.word	0x00000000


	//----- nvinfo : EIATTR_MIN_STACK_SIZE
	.align		4
.L_3:
        /*0018*/ 	.byte	0x04, 0x12
        /*001a*/ 	.short	(.L_5 - .L_4)
	.align		4
.L_4:
        /*001c*/ 	.word	index@(_Z7calcSumPfS_)
        /*0020*/ 	.word	0x00000000
.L_5:


//--------------------- .nv.compat                --------------------------
	.section	.nv.compat,"",@"SHT_CUDA_COMPAT_INFO"
	.align	4
        /*0000*/ 	.byte	0x02, 0x09, 0x00, 0x00, 0x02, 0x02, 0x01, 0x00, 0x02, 0x05, 0x05, 0x00, 0x03, 0x07, 0x01, 0x01
        /*0010*/ 	.byte	0x02, 0x03, 0x00, 0x00, 0x02, 0x06, 0x01, 0x00, 0x04, 0x0b, 0x08, 0x00, 0x09, 0x00, 0x00, 0x00
        /*0020*/ 	.byte	0x00, 0x00, 0x00, 0x00


//--------------------- .nv.info._Z7calcSumPfS_   --------------------------
	.section	.nv.info._Z7calcSumPfS_,"",@"SHT_CUDA_INFO"
	.sectionflags	@""
	.align	4


	//----- nvinfo : EIATTR_CUDA_API_VERSION
	.align		4
        /*0000*/ 	.byte	0x04, 0x37
        /*0002*/ 	.short	(.L_7 - .L_6)
.L_6:
        /*0004*/ 	.word	0x00000082


	//----- nvinfo : EIATTR_KPARAM_INFO
	.align		4
.L_7:
        /*0008*/ 	.byte	0x04, 0x17
        /*000a*/ 	.short	(.L_9 - .L_8)
.L_8:
        /*000c*/ 	.word	0x00000000
        /*0010*/ 	.short	0x0001
        /*0012*/ 	.short	0x0008
        /*0014*/ 	.byte	0x00, 0xf5, 0x21, 0x00


	//----- nvinfo : EIATTR_KPARAM_INFO
	.align		4
.L_9:
        /*0018*/ 	.byte	0x04, 0x17
        /*001a*/ 	.short	(.L_11 - .L_10)
.L_10:
        /*001c*/ 	.word	0x00000000
        /*0020*/ 	.short	0x0000
        /*0022*/ 	.short	0x0000
        /*0024*/ 	.byte	0x00, 0xf5, 0x21, 0x00


	//----- nvinfo : EIATTR_SPARSE_MMA_MASK
	.align		4
.L_11:
        /*0028*/ 	.byte	0x03, 0x50
        /*002a*/ 	.short	0x0000


	//----- nvinfo : EIATTR_MAXREG_COUNT
	.align		4
        /*002c*/ 	.byte	0x03, 0x1b
        /*002e*/ 	.short	0x00ff


	//----- nvinfo : EIATTR_NUM_BARRIERS
	.align		4
        /*0030*/ 	.byte	0x02, 0x4c
        /*0032*/ 	.byte	0x01
	.zero		1


	//----- nvinfo : EIATTR_MERCURY_ISA_VERSION
	.align		4
        /*0034*/ 	.byte	0x03, 0x5f
        /*0036*/ 	.short	0x0101


	//----- nvinfo : EIATTR_VRC_CTA_INIT_COUNT
	.align		4
        /*0038*/ 	.byte	0x02, 0x4a
	.zero		1
	.zero		1


	//----- nvinfo : EIATTR_EXIT_INSTR_OFFSETS
	.align		4
        /*003c*/ 	.byte	0x04, 0x1c
        /*003e*/ 	.short	(.L_13 - .L_12)


	//   ....[0]....
.L_12:
        /*0040*/ 	.word	0x000000d0


	//   ....[1]....
        /*0044*/ 	.word	0x000001d0


	//----- nvinfo : EIATTR_CRS_STACK_SIZE
	.align		4
.L_13:
        /*0048*/ 	.byte	0x04, 0x1e
        /*004a*/ 	.short	(.L_15 - .L_14)
.L_14:
        /*004c*/ 	.word	0x00000000


	//----- nvinfo : EIATTR_CBANK_PARAM_SIZE
	.align		4
.L_15:
        /*0050*/ 	.byte	0x03, 0x19
        /*0052*/ 	.short	0x0010


	//----- nvinfo : EIATTR_PARAM_CBANK
	.align		4
        /*0054*/ 	.byte	0x04, 0x0a
        /*0056*/ 	.short	(.L_17 - .L_16)
	.align		4
.L_16:
        /*0058*/ 	.word	index@(.nv.constant0._Z7calcSumPfS_)
        /*005c*/ 	.short	0x0380
        /*005e*/ 	.short	0x0010


	//----- nvinfo : EIATTR_SW_WAR
	.align		4
.L_17:
        /*0060*/ 	.byte	0x04, 0x36
        /*0062*/ 	.short	(.L_19 - .L_18)
.L_18:
        /*0064*/ 	.word	0x00000008
.L_19:


//--------------------- .nv.callgraph             --------------------------
	.section	.nv.callgraph,"",@"SHT_CUDA_CALLGRAPH"
	.align	4
	.sectionentsize	8
	.align		4
        /*0000*/ 	.word	0x00000000
	.align		4
        /*0004*/ 	.word	0xffffffff
	.align		4
        /*0008*/ 	.word	0x00000000
	.align		4
        /*000c*/ 	.word	0xfffffffe
	.align		4
        /*0010*/ 	.word	0x00000000
	.align		4
        /*0014*/ 	.word	0xfffffffd
	.align		4
        /*0018*/ 	.word	0x00000000
	.align		4
        /*001c*/ 	.word	0xfffffffc


//--------------------- .text._Z7calcSumPfS_      --------------------------
	.section	.text._Z7calcSumPfS_,"ax",@progbits
	.align	128
        .global         _Z7calcSumPfS_
        .type           _Z7calcSumPfS_,@function
        .size           _Z7calcSumPfS_,(.L_x_4 - _Z7calcSumPfS_)
        .other          _Z7calcSumPfS_,@"STO_CUDA_ENTRY STV_DEFAULT"
_Z7calcSumPfS_:
.text._Z7calcSumPfS_:
[----:B------:R-:W-:Y:S01]  /*0000*/  LDC R1, c[0x0][0x37c] ;  /* 0x0000df00ff017b82 */ /* 0x000fe20000000800 */
[----:B------:R-:W0:Y:S07]  /*0010*/  S2R R9, SR_TID.X ;  /* 0x0000000000097919 */ /* 0x000e2e0000002100 */
[----:B------:R-:W1:Y:S01]  /*0020*/  LDC.64 R2, c[0x0][0x380] ;  /* 0x0000e000ff027b82 */ /* 0x000e620000000a00 */
[----:B------:R-:W2:Y:S01]  /*0030*/  LDCU.64 UR4, c[0x0][0x358] ;  /* 0x00006b00ff0477ac */ /* 0x000ea20008000a00 */
[----:B------:R-:W0:Y:S02]  /*0040*/  S2R R0, SR_CTAID.X ;  /* 0x0000000000007919 */ /* 0x000e240000002500 */
[----:B0-----:R-:W-:-:S04]  /*0050*/  IMAD R5, R0, 0x200, R9 ;  /* 0x0000020000057824 */ /* 0x001fc800078e0209 */
[----:B-1----:R-:W-:Y:S01]  /*0060*/  IMAD.WIDE.U32 R2, R5, 0x4, R2 ;  /* 0x0000000405027825 */ /* 0x002fe200078e0002 */
[----:B------:R-:W0:Y:S05]  /*0070*/  LDC R0, c[0x0][0x360] ;  /* 0x0000d800ff007b82 */ /* 0x000e2a0000000800 */
[----:B--2---:R-:W2:Y:S03]  /*0080*/  LDG.E R3, desc[UR4][R2.64] ;  /* 0x0000000402037981 */ /* 0x004ea6000c1e1900 */
[----:B------:R-:W1:Y:S01]  /*0090*/  LDC.64 R4, c[0x0][0x388] ;  /* 0x0000e200ff047b82 */ /* 0x000e620000000a00 */
[----:B0-----:R-:W-:Y:S01]  /*00a0*/  ISETP.GE.U32.AND P0, PT, R0, 0x2, PT ;  /* 0x000000020000780c */ /* 0x001fe20003f06070 */
[----:B-1----:R-:W-:-:S05]  /*00b0*/  IMAD.WIDE.U32 R4, R9, 0x4, R4 ;  /* 0x0000000409047825 */ /* 0x002fca00078e0004 */
[----:B--2---:R0:W-:Y:S07]  /*00c0*/  STG.E desc[UR4][R4.64], R3 ;  /* 0x0000000304007986 */ /* 0x0041ee000c101904 */
[----:B------:R-:W-:Y:S05]  /*00d0*/  @!P0 EXIT ;  /* 0x000000000000894d */ /* 0x000fea0003800000 */
.L_x_2:
[----:B------:R-:W-:Y:S01]  /*00e0*/  SHF.R.U32.HI R6, RZ, 0x1, R0 ;  /* 0x00000001ff067819 */ /* 0x000fe20000011600 */
[----:B------:R-:W-:Y:S01]  /*00f0*/  BAR.SYNC.DEFER_BLOCKING 0x0 ;  /* 0x0000000000007b1d */ /* 0x000fe20000010000 */
[----:B------:R-:W-:Y:S02]  /*0100*/  ISETP.GT.U32.AND P0, PT, R0, 0x3, PT ;  /* 0x000000030000780c */ /* 0x000fe40003f04070 */
[----:B------:R-:W-:-:S03]  /*0110*/  ISETP.GE.U32.AND P1, PT, R9, R6, PT ;  /* 0x000000060900720c */ /* 0x000fc60003f26070 */
[----:B------:R-:W-:Y:S10]  /*0120*/  BSSY.RECONVERGENT B0, `(.L_x_0) ;  /* 0x0000008000007945 */ /* 0x000ff40003800200 */
[----:B-1----:R-:W-:Y:S05]  /*0130*/  @P1 BRA `(.L_x_1) ;  /* 0x0000000000181947 */ /* 0x002fea0003800000 */
[----:B0-----:R-:W-:Y:S01]  /*0140*/  IMAD.WIDE.U32 R2, R6, 0x4, R4 ;  /* 0x0000000406027825 */ /* 0x001fe200078e0004 */
[----:B------:R-:W2:Y:S05]  /*0150*/  LDG.E R7, desc[UR4][R4.64] ;  /* 0x0000000404077981 */ /* 0x000eaa000c1e1900 */
[----:B------:R-:W2:Y:S02]  /*0160*/  LDG.E R2, desc[UR4][R2.64] ;  /* 0x0000000402027981 */ /* 0x000ea4000c1e1900 */
[----:B--2---:R-:W-:-:S04]  /*0170*/  FSETP.GT.AND P1, PT, R2, R7, PT ;  /* 0x000000070200720b */ /* 0x004fc80003f24000 */
[----:B------:R-:W-:-:S05]  /*0180*/  FSEL R7, R2, R7, P1 ;  /* 0x0000000702077208 */ /* 0x000fca0000800000 */
[----:B------:R1:W-:Y:S04]  /*0190*/  STG.E desc[UR4][R4.64], R7 ;  /* 0x0000000704007986 */ /* 0x0003e8000c101904 */
.L_x_1:
[----:B------:R-:W-:Y:S05]  /*01a0*/  BSYNC.RECONVERGENT B0 ;  /* 0x0000000000007941 */ /* 0x000fea0003800200 */
.L_x_0:
[----:B------:R-:W-:Y:S01]  /*01b0*/  IMAD.MOV.U32 R0, RZ, RZ, R6 ;  /* 0x000000ffff007224 */ /* 0x000fe200078e0006 */
[----:B------:R-:W-:Y:S06]  /*01c0*/  @P0 BRA `(.L_x_2) ;  /* 0xfffffffc00c40947 */ /* 0x000fec000383ffff */
[----:B------:R-:W-:Y:S05]  /*01d0*/  EXIT ;  /* 0x000000000000794d */ /* 0x000fea0003800000 */
.L_x_3:
[----:B------:R-:W-:-:S00]  /*01e0*/  BRA `(.L_x_3) ;  /* 0xfffffffc00fc7947 */ /* 0x000fc0000383ffff */
[----:B------:R-:W-:-:S00]  /*01f0*/  NOP ;  /* 0x0000000000007918 */ /* 0x000fc00000000000 */
        /* <DEDUP_REMOVED lines=8> */
.L_x_4:


//--------------------- .nv.shared.reserved.0     --------------------------
	.section	.nv.shared.reserved.0,"aw",@nobits
	.weak		__nv_reservedSMEM_offset_0_alias
	.size		__nv_reservedSMEM_offset_0_alias, 0, 64
	.other		__nv_reservedSMEM_offset_0_alias,@"STO_CUDA_RESERVED_SHARED STV_DEFAULT"
__nv_reservedSMEM_offset_0_alias:
	.zero		0
	.zero		64


//--------------------- .nv.constant0._Z7calcSumPfS_ --------------------------
	.section	.nv.constant0._Z7calcSumPfS_,"a",@progbits
	.sectionflags	@""
	.align	4
.nv.constant0._Z7calcSumPfS_:
	.zero		912


//--------------------- SYMBOLS --------------------------

	.type		.nv.reservedSmem.offset0,@object
	.size		.nv.reservedSmem.offset0,0x4
